	.headerflags	@"EF_CUDA_TEXMODE_UNIFIED EF_CUDA_64BIT_ADDRESS EF_CUDA_ACCELERATORS EF_CUDA_SM90 EF_CUDA_VIRTUAL_SM(EF_CUDA_SM90)"
	.elftype	@"ET_EXEC"


//--------------------- .nv.info                  --------------------------
	.section	.nv.info,"",@"SHT_CUDA_INFO"
	.align	4


	//----- nvinfo : EIATTR_REGCOUNT
	.align		4
        /*0000*/ 	.byte	0x04, 0x2f
        /*0002*/ 	.short	(.L_3 - .L_2)
	.align		4
.L_2:
        /*0004*/ 	.word	index@(triton_poi_fused__native_batch_norm_legit_no_training_convolution_relu_26)
        /*0008*/ 	.word	0x00000020


	//----- nvinfo : EIATTR_MIN_STACK_SIZE
	.align		4
.L_3:
        /*000c*/ 	.byte	0x04, 0x12
        /*000e*/ 	.short	(.L_5 - .L_4)
	.align		4
.L_4:
        /*0010*/ 	.word	index@(triton_poi_fused__native_batch_norm_legit_no_training_convolution_relu_26)
        /*0014*/ 	.word	0x00000000


	//----- nvinfo : EIATTR_FRAME_SIZE
	.align		4
.L_5:
        /*0018*/ 	.byte	0x04, 0x11
        /*001a*/ 	.short	(.L_7 - .L_6)
	.align		4
.L_6:
        /*001c*/ 	.word	index@(triton_poi_fused__native_batch_norm_legit_no_training_convolution_relu_26)
        /*0020*/ 	.word	0x00000000


	//----- nvinfo : EIATTR_MIN_STACK_SIZE
	.align		4
.L_7:
        /*0024*/ 	.byte	0x04, 0x12
        /*0026*/ 	.short	(.L_9 - .L_8)
	.align		4
.L_8:
        /*0028*/ 	.word	index@(triton_poi_fused__native_batch_norm_legit_no_training_convolution_relu_26)
        /*002c*/ 	.word	0x00000000
.L_9:


//--------------------- .nv.info.triton_poi_fused__native_batch_norm_legit_no_training_convolution_relu_26 --------------------------
	.section	.nv.info.triton_poi_fused__native_batch_norm_legit_no_training_convolution_relu_26,"",@"SHT_CUDA_INFO"
	.sectionflags	@""
	.align	4


	//----- nvinfo : EIATTR_CUDA_API_VERSION
	.align		4
        /*0000*/ 	.byte	0x04, 0x37
        /*0002*/ 	.short	(.L_11 - .L_10)
.L_10:
        /*0004*/ 	.word	0x0000007c


	//----- nvinfo : EIATTR_KPARAM_INFO
	.align		4
.L_11:
        /*0008*/ 	.byte	0x04, 0x17
        /*000a*/ 	.short	(.L_13 - .L_12)
.L_12:
        /*000c*/ 	.word	0x00000000
        /*0010*/ 	.short	0x0007
        /*0012*/ 	.short	0x0038
        /*0014*/ 	.byte	0x00, 0xf0, 0x11, 0x00


	//----- nvinfo : EIATTR_KPARAM_INFO
	.align		4
.L_13:
        /*0018*/ 	.byte	0x04, 0x17
        /*001a*/ 	.short	(.L_15 - .L_14)
.L_14:
        /*001c*/ 	.word	0x00000000
        /*0020*/ 	.short	0x0006
        /*0022*/ 	.short	0x0030
        /*0024*/ 	.byte	0x00, 0xf4, 0x21, 0x00


	//----- nvinfo : EIATTR_KPARAM_INFO
	.align		4
.L_15:
        /*0028*/ 	.byte	0x04, 0x17
        /*002a*/ 	.short	(.L_17 - .L_16)
.L_16:
        /*002c*/ 	.word	0x00000000
        /*0030*/ 	.short	0x0005
        /*0032*/ 	.short	0x0028
        /*0034*/ 	.byte	0x00, 0xf4, 0x21, 0x00


	//----- nvinfo : EIATTR_KPARAM_INFO
	.align		4
.L_17:
        /*0038*/ 	.byte	0x04, 0x17
        /*003a*/ 	.short	(.L_19 - .L_18)
.L_18:
        /*003c*/ 	.word	0x00000000
        /*0040*/ 	.short	0x0004
        /*0042*/ 	.short	0x0020
        /*0044*/ 	.byte	0x00, 0xf4, 0x21, 0x00


	//----- nvinfo : EIATTR_KPARAM_INFO
	.align		4
.L_19:
        /*0048*/ 	.byte	0x04, 0x17
        /*004a*/ 	.short	(.L_21 - .L_20)
.L_20:
        /*004c*/ 	.word	0x00000000
        /*0050*/ 	.short	0x0003
        /*0052*/ 	.short	0x0018
        /*0054*/ 	.byte	0x00, 0xf4, 0x21, 0x00


	//----- nvinfo : EIATTR_KPARAM_INFO
	.align		4
.L_21:
        /*0058*/ 	.byte	0x04, 0x17
        /*005a*/ 	.short	(.L_23 - .L_22)
.L_22:
        /*005c*/ 	.word	0x00000000
        /*0060*/ 	.short	0x0002
        /*0062*/ 	.short	0x0010
        /*0064*/ 	.byte	0x00, 0xf4, 0x21, 0x00


	//----- nvinfo : EIATTR_KPARAM_INFO
	.align		4
.L_23:
        /*0068*/ 	.byte	0x04, 0x17
        /*006a*/ 	.short	(.L_25 - .L_24)
.L_24:
        /*006c*/ 	.word	0x00000000
        /*0070*/ 	.short	0x0001
        /*0072*/ 	.short	0x0008
        /*0074*/ 	.byte	0x00, 0xf4, 0x21, 0x00


	//----- nvinfo : EIATTR_KPARAM_INFO
	.align		4
.L_25:
        /*0078*/ 	.byte	0x04, 0x17
        /*007a*/ 	.short	(.L_27 - .L_26)
.L_26:
        /*007c*/ 	.word	0x00000000
        /*0080*/ 	.short	0x0000
        /*0082*/ 	.short	0x0000
        /*0084*/ 	.byte	0x00, 0xf4, 0x21, 0x00


	//----- nvinfo : EIATTR_SPARSE_MMA_MASK
	.align		4
.L_27:
        /*0088*/ 	.byte	0x03, 0x50
        /*008a*/ 	.short	0x0000


	//----- nvinfo : EIATTR_MAXREG_COUNT
	.align		4
        /*008c*/ 	.byte	0x03, 0x1b
        /*008e*/ 	.short	0x00ff


	//----- nvinfo : EIATTR_EXIT_INSTR_OFFSETS
	.align		4
        /*0090*/ 	.byte	0x04, 0x1c
        /*0092*/ 	.short	(.L_29 - .L_28)


	//   ....[0]....
.L_28:
        /*0094*/ 	.word	0x000007b0


	//----- nvinfo : EIATTR_REQNTID
	.align		4
.L_29:
        /*0098*/ 	.byte	0x04, 0x10
        /*009a*/ 	.short	(.L_31 - .L_30)
.L_30:
        /*009c*/ 	.word	0x00000080
        /*00a0*/ 	.word	0x00000001
        /*00a4*/ 	.word	0x00000001


	//----- nvinfo : EIATTR_CBANK_PARAM_SIZE
	.align		4
.L_31:
        /*00a8*/ 	.byte	0x03, 0x19
        /*00aa*/ 	.short	0x003c


	//----- nvinfo : EIATTR_PARAM_CBANK
	.align		4
        /*00ac*/ 	.byte	0x04, 0x0a
        /*00ae*/ 	.short	(.L_33 - .L_32)
	.align		4
.L_32:
        /*00b0*/ 	.word	index@(.nv.constant0.triton_poi_fused__native_batch_norm_legit_no_training_convolution_relu_26)
        /*00b4*/ 	.short	0x0210
        /*00b6*/ 	.short	0x003c


	//----- nvinfo : EIATTR_SW_WAR
	.align		4
.L_33:
        /*00b8*/ 	.byte	0x04, 0x36
        /*00ba*/ 	.short	(.L_35 - .L_34)
.L_34:
        /*00bc*/ 	.word	0x00000008
.L_35:


//--------------------- .nv.callgraph             --------------------------
	.section	.nv.callgraph,"",@"SHT_CUDA_CALLGRAPH"
	.align	4
	.sectionentsize	8
	.align		4
        /*0000*/ 	.word	0x00000000
	.align		4
        /*0004*/ 	.word	0xffffffff
	.align		4
        /*0008*/ 	.word	0x00000000
	.align		4
        /*000c*/ 	.word	0xfffffffe
	.align		4
        /*0010*/ 	.word	0x00000000
	.align		4
        /*0014*/ 	.word	0xfffffffd
	.align		4
        /*0018*/ 	.word	0x00000000
	.align		4
        /*001c*/ 	.word	0xfffffffc


//--------------------- .nv.constant4             --------------------------
	.section	.nv.constant4,"a",@progbits
	.align	8
	.align		8
.nv.constant4:
        /*0000*/ 	.dword	_$_str
	.align		8
        /*0008*/ 	.dword	_$_str_$_2


//--------------------- .text.triton_poi_fused__native_batch_norm_legit_no_training_convolution_relu_26 --------------------------
	.section	.text.triton_poi_fused__native_batch_norm_legit_no_training_convolution_relu_26,"ax",@progbits
	.align	128
        .global         triton_poi_fused__native_batch_norm_legit_no_training_convolution_relu_26
        .type           triton_poi_fused__native_batch_norm_legit_no_training_convolution_relu_26,@function
        .size           triton_poi_fused__native_batch_norm_legit_no_training_convolution_relu_26,(.L_x_1 - triton_poi_fused__native_batch_norm_legit_no_training_convolution_relu_26)
        .other          triton_poi_fused__native_batch_norm_legit_no_training_convolution_relu_26,@"STO_CUDA_ENTRY STV_DEFAULT"
triton_poi_fused__native_batch_norm_legit_no_training_convolution_relu_26:
.text.triton_poi_fused__native_batch_norm_legit_no_training_convolution_relu_26:
[----:B------:R-:W-:Y:S01]  /*0000*/  LDC R1, c[0x0][0x28] ;  /* 0x00000a00ff017b82 */ /* 0x000fe20000000800 */
[----:B------:R-:W1:Y:S01]  /*0010*/  S2R R0, SR_TID.X ;  /* 0x0000000000007919 */ /* 0x000e620000002100 */
[----:B------:R-:W-:-:S06]  /*0020*/  ULDC.64 UR4, c[0x0][0x208] ;  /* 0x0000820000047ab9 */ /* 0x000fcc0000000a00 */
[----:B------:R-:W2:Y:S01]  /*0030*/  LDC.64 R28, c[0x0][0x218] ;  /* 0x00008600ff1c7b82 */ /* 0x000ea20000000a00 */
[----:B------:R-:W3:Y:S07]  /*0040*/  S2R R5, SR_CTAID.X ;  /* 0x0000000000057919 */ /* 0x000eee0000002500 */
[----:B------:R-:W4:Y:S08]  /*0050*/  LDC.64 R26, c[0x0][0x220] ;  /* 0x00008800ff1a7b82 */ /* 0x000f300000000a00 */
[----:B------:R-:W5:Y:S01]  /*0060*/  LDC.64 R22, c[0x0][0x230] ;  /* 0x00008c00ff167b82 */ /* 0x000f620000000a00 */
[----:B-1----:R-:W-:-:S02]  /*0070*/  SHF.L.U32 R0, R0, 0x2, RZ ;  /* 0x0000000200007819 */ /* 0x002fc400000006ff */
[----:B---3--:R-:W-:Y:S02]  /*0080*/  SHF.R.S32.HI R3, RZ, 0x15, R5 ;  /* 0x00000015ff037819 */ /* 0x008fe40000011405 */
[----:B------:R-:W-:Y:S02]  /*0090*/  LOP3.LUT R0, R0, 0x1fc, RZ, 0xc0, !PT ;  /* 0x000001fc00007812 */ /* 0x000fe400078ec0ff */
[----:B------:R-:W-:Y:S02]  /*00a0*/  SGXT R3, R3, 0x1 ;  /* 0x000000010303781a */ /* 0x000fe40000000200 */
[----:B------:R-:W-:Y:S02]  /*00b0*/  LEA R0, R5, R0, 0xa ;  /* 0x0000000005007211 */ /* 0x000fe400078e50ff */
[----:B------:R-:W1:Y:S02]  /*00c0*/  LDC.64 R4, c[0x0][0x228] ;  /* 0x00008a00ff047b82 */ /* 0x000e640000000a00 */
[----:B------:R-:W-:-:S04]  /*00d0*/  LEA.HI R3, R3, R0, RZ, 0xa ;  /* 0x0000000003037211 */ /* 0x000fc800078f50ff */
[----:B------:R-:W-:Y:S02]  /*00e0*/  SHF.R.S32.HI R9, RZ, 0xa, R3 ;  /* 0x0000000aff097819 */ /* 0x000fe40000011403 */
[----:B------:R-:W-:Y:S02]  /*00f0*/  IADD3 R3, R3, 0x200, RZ ;  /* 0x0000020003037810 */ /* 0x000fe40007ffe0ff */
[----:B------:R-:W-:Y:S02]  /*0100*/  LEA.HI R2, R9, R9, RZ, 0x6 ;  /* 0x0000000909027211 */ /* 0x000fe400078f30ff */
[----:B------:R-:W-:Y:S02]  /*0110*/  SHF.R.S32.HI R3, RZ, 0xa, R3 ;  /* 0x0000000aff037819 */ /* 0x000fe40000011403 */
[----:B------:R-:W-:Y:S02]  /*0120*/  LOP3.LUT R2, R2, 0xffffffc0, RZ, 0xc0, !PT ;  /* 0xffffffc002027812 */ /* 0x000fe400078ec0ff */
[----:B------:R-:W-:-:S02]  /*0130*/  LEA.HI R6, R3, R3, RZ, 0x6 ;  /* 0x0000000303067211 */ /* 0x000fc400078f30ff */
[----:B------:R-:W-:Y:S02]  /*0140*/  IADD3 R9, R9, -R2, RZ ;  /* 0x8000000209097210 */ /* 0x000fe40007ffe0ff */
[----:B------:R-:W-:-:S04]  /*0150*/  LOP3.LUT R6, R6, 0xffffffc0, RZ, 0xc0, !PT ;  /* 0xffffffc006067812 */ /* 0x000fc800078ec0ff */
[----:B------:R-:W-:Y:S01]  /*0160*/  IADD3 R3, R3, -R6, RZ ;  /* 0x8000000603037210 */ /* 0x000fe20007ffe0ff */
[--C-:B-1----:R-:W-:Y:S01]  /*0170*/  IMAD.WIDE R12, R9, 0x4, R4.reuse ;  /* 0x00000004090c7825 */ /* 0x102fe200078e0204 */
[----:B------:R-:W1:Y:S03]  /*0180*/  LDC.64 R6, c[0x0][0x210] ;  /* 0x00008400ff067b82 */ /* 0x000e660000000a00 */
[----:B------:R-:W-:Y:S01]  /*0190*/  IMAD.WIDE R24, R3, 0x4, R4 ;  /* 0x0000000403187825 */ /* 0x000fe200078e0204 */
[----:B------:R-:W3:Y:S04]  /*01a0*/  LDG.E.EL R21, desc[UR4][R12.64] ;  /* 0x000000040c157981 */ /* 0x000ee8000c2e1900 */
[----:B------:R-:W5:Y:S01]  /*01b0*/  LDC.64 R4, c[0x0][0x238] ;  /* 0x00008e00ff047b82 */ /* 0x000f620000000a00 */
[----:B------:R-:W3:Y:S01]  /*01c0*/  LDG.E.EL R24, desc[UR4][R24.64] ;  /* 0x0000000418187981 */ /* 0x000ee2000c2e1900 */
[----:B--2---:R-:W-:-:S05]  /*01d0*/  IMAD.WIDE R10, R9, 0x4, R28 ;  /* 0x00000004090a7825 */ /* 0x004fca00078e021c */
[----:B------:R4:W2:Y:S01]  /*01e0*/  LDG.E.EL R19, desc[UR4][R10.64] ;  /* 0x000000040a137981 */ /* 0x0008a2000c2e1900 */
[----:B-1----:R-:W-:-:S04]  /*01f0*/  IMAD.WIDE R6, R0, 0x4, R6 ;  /* 0x0000000400067825 */ /* 0x002fc800078e0206 */
[C---:B----4-:R-:W-:Y:S01]  /*0200*/  IMAD.WIDE R10, R9.reuse, 0x4, R26 ;  /* 0x00000004090a7825 */ /* 0x050fe200078e021a */
[----:B------:R-:W2:Y:S04]  /*0210*/  LDG.E.128 R12, desc[UR4][R6.64] ;  /* 0x00000004060c7981 */ /* 0x000ea8000c1e1d00 */
[----:B------:R-:W4:Y:S01]  /*0220*/  LDG.E.EL R18, desc[UR4][R10.64] ;  /* 0x000000040a127981 */ /* 0x000f22000c2e1900 */
[----:B-----5:R-:W-:-:S04]  /*0230*/  IMAD.WIDE R16, R9, 0x4, R22 ;  /* 0x0000000409107825 */ /* 0x020fc800078e0216 */
[----:B0-----:R-:W-:Y:S02]  /*0240*/  IMAD.WIDE R8, R9, 0x4, R4 ;  /* 0x0000000409087825 */ /* 0x001fe400078e0204 */
[----:B------:R-:W5:Y:S02]  /*0250*/  LDG.E.EL R17, desc[UR4][R16.64] ;  /* 0x0000000410117981 */ /* 0x000f64000c2e1900 */
[C---:B------:R-:W-:Y:S02]  /*0260*/  IMAD.WIDE R28, R3.reuse, 0x4, R28 ;  /* 0x00000004031c7825 */ /* 0x040fe400078e021c */
[----:B------:R-:W5:Y:S02]  /*0270*/  LDG.E.EL R20, desc[UR4][R8.64] ;  /* 0x0000000408147981 */ /* 0x000f64000c2e1900 */
[C---:B------:R-:W-:Y:S02]  /*0280*/  IMAD.WIDE R26, R3.reuse, 0x4, R26 ;  /* 0x00000004031a7825 */ /* 0x040fe400078e021a */
[----:B------:R0:W5:Y:S04]  /*0290*/  LDG.E.EL R16, desc[UR4][R28.64] ;  /* 0x000000041c107981 */ /* 0x000168000c2e1900 */
[----:B------:R-:W5:Y:S01]  /*02a0*/  LDG.E.128 R8, desc[UR4][R6.64+0x800] ;  /* 0x0008000406087981 */ /* 0x000f62000c1e1d00 */
[----:B------:R-:W-:-:S03]  /*02b0*/  IMAD.WIDE R4, R3, 0x4, R4 ;  /* 0x0000000403047825 */ /* 0x000fc600078e0204 */
[----:B------:R-:W5:Y:S01]  /*02c0*/  LDG.E.EL R2, desc[UR4][R26.64] ;  /* 0x000000041a027981 */ /* 0x000f62000c2e1900 */
[----:B------:R-:W-:-:S03]  /*02d0*/  IMAD.WIDE R22, R3, 0x4, R22 ;  /* 0x0000000403167825 */ /* 0x000fc600078e0216 */
[----:B------:R-:W5:Y:S04]  /*02e0*/  LDG.E.EL R4, desc[UR4][R4.64] ;  /* 0x0000000404047981 */ /* 0x000f68000c2e1900 */
[----:B------:R1:W5:Y:S01]  /*02f0*/  LDG.E.EL R3, desc[UR4][R22.64] ;  /* 0x0000000416037981 */ /* 0x000362000c2e1900 */
[----:B---3--:R-:W-:Y:S01]  /*0300*/  FADD R21, R21, 9.9999997473787516356e-06 ;  /* 0x3727c5ac15157421 */ /* 0x008fe20000000000 */
[----:B------:R-:W-:-:S03]  /*0310*/  FADD R24, R24, 9.9999997473787516356e-06 ;  /* 0x3727c5ac18187421 */ /* 0x000fc60000000000 */
[----:B------:R-:W3:Y:S08]  /*0320*/  MUFU.SQRT R25, R21 ;  /* 0x0000001500197308 */ /* 0x000ef00000002000 */
[----:B0-----:R-:W0:Y:S01]  /*0330*/  MUFU.SQRT R28, R24 ;  /* 0x00000018001c7308 */ /* 0x001e220000002000 */
[C---:B---3--:R-:W-:Y:S02]  /*0340*/  FSETP.GT.AND P0, PT, R25.reuse, 8.50705917302346158658e+37, PT ;  /* 0x7e8000001900780b */ /* 0x048fe40003f04000 */
[----:B------:R-:W-:-:S02]  /*0350*/  FSETP.GEU.AND P2, PT, R25, 1.175494350822287508e-38, PT ;  /* 0x008000001900780b */ /* 0x000fc40003f4e000 */
[C---:B0-----:R-:W-:Y:S02]  /*0360*/  FSETP.GT.AND P1, PT, R28.reuse, 8.50705917302346158658e+37, PT ;  /* 0x7e8000001c00780b */ /* 0x041fe40003f24000 */
[----:B------:R-:W-:-:S07]  /*0370*/  FSETP.GEU.AND P3, PT, R28, 1.175494350822287508e-38, PT ;  /* 0x008000001c00780b */ /* 0x000fce0003f6e000 */
[----:B------:R-:W-:Y:S01]  /*0380*/  @P0 FMUL R25, R25, 0.25 ;  /* 0x3e80000019190820 */ /* 0x000fe20000400000 */
[----:B------:R-:W-:-:S03]  /*0390*/  HFMA2.MMA R24, -RZ, RZ, 1.625, 0 ;  /* 0x3e800000ff187435 */ /* 0x000fc600000001ff */
[----:B------:R-:W-:Y:S01]  /*03a0*/  @!P2 FMUL R25, R25, 16777216 ;  /* 0x4b8000001919a820 */ /* 0x000fe20000400000 */
[----:B------:R-:W-:-:S04]  /*03b0*/  @P1 FMUL R28, R28, 0.25 ;  /* 0x3e8000001c1c1820 */ /* 0x000fc80000400000 */
[----:B------:R-:W-:Y:S01]  /*03c0*/  @!P3 FMUL R28, R28, 16777216 ;  /* 0x4b8000001c1cb820 */ /* 0x000fe20000400000 */
[----:B------:R-:W0:Y:S01]  /*03d0*/  MUFU.RCP R25, R25 ;  /* 0x0000001900197308 */ /* 0x000e220000001000 */
[----:B-1----:R-:W-:-:S07]  /*03e0*/  FSEL R22, R24, 1, P0 ;  /* 0x3f80000018167808 */ /* 0x002fce0000000000 */
[----:B------:R1:W3:Y:S01]  /*03f0*/  MUFU.RCP R5, R28 ;  /* 0x0000001c00057308 */ /* 0x0002e20000001000 */
[----:B------:R-:W-:Y:S01]  /*0400*/  FSEL R24, R24, 1, P1 ;  /* 0x3f80000018187808 */ /* 0x000fe20000800000 */
[----:B------:R-:W-:Y:S01]  /*0410*/  @!P2 FMUL R22, R22, 16777216 ;  /* 0x4b8000001616a820 */ /* 0x000fe20000400000 */
[--C-:B--2---:R-:W-:Y:S01]  /*0420*/  FADD R13, R13, R19.reuse ;  /* 0x000000130d0d7221 */ /* 0x104fe20000000000 */
[--C-:B------:R-:W-:Y:S01]  /*0430*/  FADD R12, R12, R19.reuse ;  /* 0x000000130c0c7221 */ /* 0x100fe20000000000 */
[--C-:B------:R-:W-:Y:S01]  /*0440*/  FADD R14, R14, R19.reuse ;  /* 0x000000130e0e7221 */ /* 0x100fe20000000000 */
[----:B------:R-:W-:Y:S01]  /*0450*/  @!P3 FMUL R24, R24, 16777216 ;  /* 0x4b8000001818b820 */ /* 0x000fe20000400000 */
[----:B------:R-:W-:Y:S01]  /*0460*/  FADD R15, R15, R19 ;  /* 0x000000130f0f7221 */ /* 0x000fe20000000000 */
[----:B0-----:R-:W-:Y:S01]  /*0470*/  FMUL R21, R25, R22 ;  /* 0x0000001619157220 */ /* 0x001fe20000400000 */
[C---:B----4-:R-:W-:Y:S01]  /*0480*/  FADD R22, -R18.reuse, R12 ;  /* 0x0000000c12167221 */ /* 0x050fe20000000100 */
[C---:B------:R-:W-:Y:S01]  /*0490*/  FADD R26, -R18.reuse, R14 ;  /* 0x0000000e121a7221 */ /* 0x040fe20000000100 */
[C---:B-1----:R-:W-:Y:S01]  /*04a0*/  FADD R28, -R18.reuse, R15 ;  /* 0x0000000f121c7221 */ /* 0x042fe20000000100 */
[----:B---3--:R-:W-:Y:S01]  /*04b0*/  FMUL R5, R5, R24 ;  /* 0x0000001805057220 */ /* 0x008fe20000400000 */
[----:B------:R-:W-:-:S02]  /*04c0*/  FADD R24, -R18, R13 ;  /* 0x0000000d12187221 */ /* 0x000fc40000000100 */
[----:B------:R-:W0:Y:S01]  /*04d0*/  LDC.64 R18, c[0x0][0x240] ;  /* 0x00009000ff127b82 */ /* 0x000e220000000a00 */
[C---:B------:R-:W-:Y:S01]  /*04e0*/  FMUL R27, R21.reuse, R22 ;  /* 0x00000016151b7220 */ /* 0x040fe20000400000 */
[C---:B------:R-:W-:Y:S01]  /*04f0*/  FMUL R24, R21.reuse, R24 ;  /* 0x0000001815187220 */ /* 0x040fe20000400000 */
[C---:B------:R-:W-:Y:S01]  /*0500*/  FMUL R23, R21.reuse, R26 ;  /* 0x0000001a15177220 */ /* 0x040fe20000400000 */
[----:B------:R-:W-:Y:S01]  /*0510*/  FMUL R25, R21, R28 ;  /* 0x0000001c15197220 */ /* 0x000fe20000400000 */
[--C-:B-----5:R-:W-:Y:S01]  /*0520*/  FADD R9, R9, R16.reuse ;  /* 0x0000001009097221 */ /* 0x120fe20000000000 */
[--C-:B------:R-:W-:Y:S01]  /*0530*/  FADD R8, R8, R16.reuse ;  /* 0x0000001008087221 */ /* 0x100fe20000000000 */
[--C-:B------:R-:W-:Y:S01]  /*0540*/  FADD R10, R10, R16.reuse ;  /* 0x000000100a0a7221 */ /* 0x100fe20000000000 */
[----:B------:R-:W-:Y:S01]  /*0550*/  FADD R11, R11, R16 ;  /* 0x000000100b0b7221 */ /* 0x000fe20000000000 */
[C-C-:B------:R-:W-:Y:S01]  /*0560*/  FFMA R22, R17.reuse, R24, R20.reuse ;  /* 0x0000001811167223 */ /* 0x140fe20000000014 */
[C-C-:B------:R-:W-:Y:S01]  /*0570*/  FFMA R21, R17.reuse, R27, R20.reuse ;  /* 0x0000001b11157223 */ /* 0x140fe20000000014 */
[C-C-:B------:R-:W-:Y:S01]  /*0580*/  FFMA R23, R17.reuse, R23, R20.reuse ;  /* 0x0000001711177223 */ /* 0x140fe20000000014 */
[----:B------:R-:W-:Y:S01]  /*0590*/  FFMA R17, R17, R25, R20 ;  /* 0x0000001911117223 */ /* 0x000fe20000000014 */
[C---:B------:R-:W-:Y:S01]  /*05a0*/  FADD R20, -R2.reuse, R9 ;  /* 0x0000000902147221 */ /* 0x040fe20000000100 */
[C---:B------:R-:W-:Y:S01]  /*05b0*/  FADD R16, -R2.reuse, R8 ;  /* 0x0000000802107221 */ /* 0x040fe20000000100 */
[C---:B------:R-:W-:Y:S01]  /*05c0*/  FADD R24, -R2.reuse, R10 ;  /* 0x0000000a02187221 */ /* 0x040fe20000000100 */
[----:B------:R-:W-:Y:S01]  /*05d0*/  FADD R2, -R2, R11 ;  /* 0x0000000b02027221 */ /* 0x000fe20000000100 */
[C---:B------:R-:W-:Y:S01]  /*05e0*/  FMUL R20, R5.reuse, R20 ;  /* 0x0000001405147220 */ /* 0x040fe20000400000 */
[C---:B------:R-:W-:Y:S01]  /*05f0*/  FMUL R29, R5.reuse, R16 ;  /* 0x00000010051d7220 */ /* 0x040fe20000400000 */
[C---:B------:R-:W-:Y:S01]  /*0600*/  FMUL R27, R5.reuse, R24 ;  /* 0x00000018051b7220 */ /* 0x040fe20000400000 */
[----:B------:R-:W-:Y:S01]  /*0610*/  FMUL R25, R5, R2 ;  /* 0x0000000205197220 */ /* 0x000fe20000400000 */
[C-C-:B------:R-:W-:Y:S01]  /*0620*/  FFMA R5, R3.reuse, R20, R4.reuse ;  /* 0x0000001403057223 */ /* 0x140fe20000000004 */
[C-C-:B------:R-:W-:Y:S01]  /*0630*/  FFMA R20, R3.reuse, R29, R4.reuse ;  /* 0x0000001d03147223 */ /* 0x140fe20000000004 */
[C-C-:B------:R-:W-:Y:S01]  /*0640*/  FFMA R24, R3.reuse, R27, R4.reuse ;  /* 0x0000001b03187223 */ /* 0x140fe20000000004 */
[----:B------:R-:W-:Y:S01]  /*0650*/  FFMA R25, R3, R25, R4 ;  /* 0x0000001903197223 */ /* 0x000fe20000000004 */
[----:B------:R-:W-:Y:S01]  /*0660*/  FSETP.GEU.AND P6, PT, R17, RZ, PT ;  /* 0x000000ff1100720b */ /* 0x000fe20003fce000 */
[----:B0-----:R-:W-:Y:S01]  /*0670*/  IMAD.WIDE R2, R0, 0x4, R18 ;  /* 0x0000000400027825 */ /* 0x001fe200078e0212 */
[----:B------:R-:W-:-:S02]  /*0680*/  FSETP.GEU.AND P0, PT, R23, RZ, PT ;  /* 0x000000ff1700720b */ /* 0x000fc40003f0e000 */
[----:B------:R-:W-:Y:S02]  /*0690*/  FSETP.GEU.AND P1, PT, R22, RZ, PT ;  /* 0x000000ff1600720b */ /* 0x000fe40003f2e000 */
[----:B------:R-:W-:Y:S02]  /*06a0*/  FSETP.GEU.AND P2, PT, R21, RZ, PT ;  /* 0x000000ff1500720b */ /* 0x000fe40003f4e000 */
[----:B------:R-:W-:Y:S02]  /*06b0*/  SEL R19, R17, RZ, P6 ;  /* 0x000000ff11137207 */ /* 0x000fe40003000000 */
[----:B------:R-:W-:Y:S02]  /*06c0*/  FSETP.GEU.AND P3, PT, R25, RZ, PT ;  /* 0x000000ff1900720b */ /* 0x000fe40003f6e000 */
[----:B------:R-:W-:Y:S02]  /*06d0*/  FSETP.GEU.AND P4, PT, R24, RZ, PT ;  /* 0x000000ff1800720b */ /* 0x000fe40003f8e000 */
[----:B------:R-:W-:-:S02]  /*06e0*/  FSETP.GEU.AND P5, PT, R5, RZ, PT ;  /* 0x000000ff0500720b */ /* 0x000fc40003fae000 */
[----:B------:R-:W-:Y:S02]  /*06f0*/  FSETP.GEU.AND P6, PT, R20, RZ, PT ;  /* 0x000000ff1400720b */ /* 0x000fe40003fce000 */
[----:B------:R-:W-:Y:S02]  /*0700*/  SEL R18, R23, RZ, P0 ;  /* 0x000000ff17127207 */ /* 0x000fe40000000000 */
[----:B------:R-:W-:Y:S02]  /*0710*/  SEL R17, R22, RZ, P1 ;  /* 0x000000ff16117207 */ /* 0x000fe40000800000 */
[----:B------:R-:W-:Y:S02]  /*0720*/  SEL R16, R21, RZ, P2 ;  /* 0x000000ff15107207 */ /* 0x000fe40001000000 */
[----:B------:R-:W-:Y:S02]  /*0730*/  SEL R23, R25, RZ, P3 ;  /* 0x000000ff19177207 */ /* 0x000fe40001800000 */
[----:B------:R-:W-:-:S02]  /*0740*/  SEL R22, R24, RZ, P4 ;  /* 0x000000ff18167207 */ /* 0x000fc40002000000 */
[----:B------:R-:W-:Y:S02]  /*0750*/  SEL R21, R5, RZ, P5 ;  /* 0x000000ff05157207 */ /* 0x000fe40002800000 */
[----:B------:R-:W-:Y:S01]  /*0760*/  SEL R20, R20, RZ, P6 ;  /* 0x000000ff14147207 */ /* 0x000fe20003000000 */
[----:B------:R-:W-:Y:S04]  /*0770*/  STG.E.128 desc[UR4][R6.64], R12 ;  /* 0x0000000c06007986 */ /* 0x000fe8000c101d04 */
[----:B------:R-:W-:Y:S04]  /*0780*/  STG.E.128 desc[UR4][R6.64+0x800], R8 ;  /* 0x0008000806007986 */ /* 0x000fe8000c101d04 */
[----:B------:R-:W-:Y:S04]  /*0790*/  STG.E.128 desc[UR4][R2.64], R16 ;  /* 0x0000001002007986 */ /* 0x000fe8000c101d04 */
[----:B------:R-:W-:Y:S01]  /*07a0*/  STG.E.128 desc[UR4][R2.64+0x800], R20 ;  /* 0x0008001402007986 */ /* 0x000fe2000c101d04 */
[----:B------:R-:W-:Y:S05]  /*07b0*/  EXIT ;  /* 0x000000000000794d */ /* 0x000fea0003800000 */
.L_x_0:
[----:B------:R-:W-:-:S00]  /*07c0*/  BRA `(.L_x_0) ;  /* 0xfffffffc00fc7947 */ /* 0x000fc0000383ffff */
[----:B------:R-:W-:-:S00]  /*07d0*/  NOP ;  /* 0x0000000000007918 */ /* 0x000fc00000000000 */
        /* <DEDUP_REMOVED lines=10> */
.L_x_1:


//--------------------- .nv.global.init           --------------------------
	.section	.nv.global.init,"aw",@progbits
.nv.global.init:
	.type		_$_str,@object
	.size		_$_str,(_$_str_$_2 - _$_str)
_$_str:
        /*0000*/ 	.byte	0x5f, 0x5f, 0x43, 0x55, 0x44, 0x41, 0x5f, 0x46, 0x54, 0x5a, 0x00
	.type		_$_str_$_2,@object
	.size		_$_str_$_2,(.L_1 - _$_str_$_2)
_$_str_$_2:
        /*000b*/ 	.byte	0x5f, 0x5f, 0x43, 0x55, 0x44, 0x41, 0x5f, 0x50, 0x52, 0x45, 0x43, 0x5f, 0x53, 0x51, 0x52, 0x54
        /*001b*/ 	.byte	0x00
.L_1:


//--------------------- .nv.constant0.triton_poi_fused__native_batch_norm_legit_no_training_convolution_relu_26 --------------------------
	.section	.nv.constant0.triton_poi_fused__native_batch_norm_legit_no_training_convolution_relu_26,"a",@progbits
	.sectionflags	@""
	.align	4
.nv.constant0.triton_poi_fused__native_batch_norm_legit_no_training_convolution_relu_26:
	.zero		588
